	.headerflags	@"EF_CUDA_TEXMODE_UNIFIED EF_CUDA_64BIT_ADDRESS EF_CUDA_ACCELERATORS EF_CUDA_SM90 EF_CUDA_VIRTUAL_SM(EF_CUDA_SM90)"
	.elftype	@"ET_EXEC"


//--------------------- .nv.info                  --------------------------
	.section	.nv.info,"",@"SHT_CUDA_INFO"
	.align	4


	//----- nvinfo : EIATTR_REGCOUNT
	.align		4
        /*0000*/ 	.byte	0x04, 0x2f
        /*0002*/ 	.short	(.L_3 - .L_2)
	.align		4
.L_2:
        /*0004*/ 	.word	index@(triton_poi_fused__native_batch_norm_legit_no_training_relu_16)
        /*0008*/ 	.word	0x00000026


	//----- nvinfo : EIATTR_MIN_STACK_SIZE
	.align		4
.L_3:
        /*000c*/ 	.byte	0x04, 0x12
        /*000e*/ 	.short	(.L_5 - .L_4)
	.align		4
.L_4:
        /*0010*/ 	.word	index@(triton_poi_fused__native_batch_norm_legit_no_training_relu_16)
        /*0014*/ 	.word	0x00000000


	//----- nvinfo : EIATTR_FRAME_SIZE
	.align		4
.L_5:
        /*0018*/ 	.byte	0x04, 0x11
        /*001a*/ 	.short	(.L_7 - .L_6)
	.align		4
.L_6:
        /*001c*/ 	.word	index@(triton_poi_fused__native_batch_norm_legit_no_training_relu_16)
        /*0020*/ 	.word	0x00000000


	//----- nvinfo : EIATTR_MIN_STACK_SIZE
	.align		4
.L_7:
        /*0024*/ 	.byte	0x04, 0x12
        /*0026*/ 	.short	(.L_9 - .L_8)
	.align		4
.L_8:
        /*0028*/ 	.word	index@(triton_poi_fused__native_batch_norm_legit_no_training_relu_16)
        /*002c*/ 	.word	0x00000000
.L_9:


//--------------------- .nv.info.triton_poi_fused__native_batch_norm_legit_no_training_relu_16 --------------------------
	.section	.nv.info.triton_poi_fused__native_batch_norm_legit_no_training_relu_16,"",@"SHT_CUDA_INFO"
	.sectionflags	@""
	.align	4


	//----- nvinfo : EIATTR_CUDA_API_VERSION
	.align		4
        /*0000*/ 	.byte	0x04, 0x37
        /*0002*/ 	.short	(.L_11 - .L_10)
.L_10:
        /*0004*/ 	.word	0x0000007c


	//----- nvinfo : EIATTR_KPARAM_INFO
	.align		4
.L_11:
        /*0008*/ 	.byte	0x04, 0x17
        /*000a*/ 	.short	(.L_13 - .L_12)
.L_12:
        /*000c*/ 	.word	0x00000000
        /*0010*/ 	.short	0x0006
        /*0012*/ 	.short	0x0030
        /*0014*/ 	.byte	0x00, 0xf0, 0x11, 0x00


	//----- nvinfo : EIATTR_KPARAM_INFO
	.align		4
.L_13:
        /*0018*/ 	.byte	0x04, 0x17
        /*001a*/ 	.short	(.L_15 - .L_14)
.L_14:
        /*001c*/ 	.word	0x00000000
        /*0020*/ 	.short	0x0005
        /*0022*/ 	.short	0x0028
        /*0024*/ 	.byte	0x00, 0xf4, 0x21, 0x00


	//----- nvinfo : EIATTR_KPARAM_INFO
	.align		4
.L_15:
        /*0028*/ 	.byte	0x04, 0x17
        /*002a*/ 	.short	(.L_17 - .L_16)
.L_16:
        /*002c*/ 	.word	0x00000000
        /*0030*/ 	.short	0x0004
        /*0032*/ 	.short	0x0020
        /*0034*/ 	.byte	0x00, 0xf4, 0x21, 0x00


	//----- nvinfo : EIATTR_KPARAM_INFO
	.align		4
.L_17:
        /*0038*/ 	.byte	0x04, 0x17
        /*003a*/ 	.short	(.L_19 - .L_18)
.L_18:
        /*003c*/ 	.word	0x00000000
        /*0040*/ 	.short	0x0003
        /*0042*/ 	.short	0x0018
        /*0044*/ 	.byte	0x00, 0xf4, 0x21, 0x00


	//----- nvinfo : EIATTR_KPARAM_INFO
	.align		4
.L_19:
        /*0048*/ 	.byte	0x04, 0x17
        /*004a*/ 	.short	(.L_21 - .L_20)
.L_20:
        /*004c*/ 	.word	0x00000000
        /*0050*/ 	.short	0x0002
        /*0052*/ 	.short	0x0010
        /*0054*/ 	.byte	0x00, 0xf4, 0x21, 0x00


	//----- nvinfo : EIATTR_KPARAM_INFO
	.align		4
.L_21:
        /*0058*/ 	.byte	0x04, 0x17
        /*005a*/ 	.short	(.L_23 - .L_22)
.L_22:
        /*005c*/ 	.word	0x00000000
        /*0060*/ 	.short	0x0001
        /*0062*/ 	.short	0x0008
        /*0064*/ 	.byte	0x00, 0xf4, 0x21, 0x00


	//----- nvinfo : EIATTR_KPARAM_INFO
	.align		4
.L_23:
        /*0068*/ 	.byte	0x04, 0x17
        /*006a*/ 	.short	(.L_25 - .L_24)
.L_24:
        /*006c*/ 	.word	0x00000000
        /*0070*/ 	.short	0x0000
        /*0072*/ 	.short	0x0000
        /*0074*/ 	.byte	0x00, 0xf4, 0x21, 0x00


	//----- nvinfo : EIATTR_SPARSE_MMA_MASK
	.align		4
.L_25:
        /*0078*/ 	.byte	0x03, 0x50
        /*007a*/ 	.short	0x0000


	//----- nvinfo : EIATTR_MAXREG_COUNT
	.align		4
        /*007c*/ 	.byte	0x03, 0x1b
        /*007e*/ 	.short	0x00ff


	//----- nvinfo : EIATTR_EXIT_INSTR_OFFSETS
	.align		4
        /*0080*/ 	.byte	0x04, 0x1c
        /*0082*/ 	.short	(.L_27 - .L_26)


	//   ....[0]....
.L_26:
        /*0084*/ 	.word	0x00000a70


	//----- nvinfo : EIATTR_REQNTID
	.align		4
.L_27:
        /*0088*/ 	.byte	0x04, 0x10
        /*008a*/ 	.short	(.L_29 - .L_28)
.L_28:
        /*008c*/ 	.word	0x00000080
        /*0090*/ 	.word	0x00000001
        /*0094*/ 	.word	0x00000001


	//----- nvinfo : EIATTR_CBANK_PARAM_SIZE
	.align		4
.L_29:
        /*0098*/ 	.byte	0x03, 0x19
        /*009a*/ 	.short	0x0034


	//----- nvinfo : EIATTR_PARAM_CBANK
	.align		4
        /*009c*/ 	.byte	0x04, 0x0a
        /*009e*/ 	.short	(.L_31 - .L_30)
	.align		4
.L_30:
        /*00a0*/ 	.word	index@(.nv.constant0.triton_poi_fused__native_batch_norm_legit_no_training_relu_16)
        /*00a4*/ 	.short	0x0210
        /*00a6*/ 	.short	0x0034


	//----- nvinfo : EIATTR_SW_WAR
	.align		4
.L_31:
        /*00a8*/ 	.byte	0x04, 0x36
        /*00aa*/ 	.short	(.L_33 - .L_32)
.L_32:
        /*00ac*/ 	.word	0x00000008
.L_33:


//--------------------- .nv.callgraph             --------------------------
	.section	.nv.callgraph,"",@"SHT_CUDA_CALLGRAPH"
	.align	4
	.sectionentsize	8
	.align		4
        /*0000*/ 	.word	0x00000000
	.align		4
        /*0004*/ 	.word	0xffffffff
	.align		4
        /*0008*/ 	.word	0x00000000
	.align		4
        /*000c*/ 	.word	0xfffffffe
	.align		4
        /*0010*/ 	.word	0x00000000
	.align		4
        /*0014*/ 	.word	0xfffffffd
	.align		4
        /*0018*/ 	.word	0x00000000
	.align		4
        /*001c*/ 	.word	0xfffffffc


//--------------------- .nv.constant4             --------------------------
	.section	.nv.constant4,"a",@progbits
	.align	8
	.align		8
.nv.constant4:
        /*0000*/ 	.dword	_$_str
	.align		8
        /*0008*/ 	.dword	_$_str_$_2


//--------------------- .text.triton_poi_fused__native_batch_norm_legit_no_training_relu_16 --------------------------
	.section	.text.triton_poi_fused__native_batch_norm_legit_no_training_relu_16,"ax",@progbits
	.align	128
        .global         triton_poi_fused__native_batch_norm_legit_no_training_relu_16
        .type           triton_poi_fused__native_batch_norm_legit_no_training_relu_16,@function
        .size           triton_poi_fused__native_batch_norm_legit_no_training_relu_16,(.L_x_1 - triton_poi_fused__native_batch_norm_legit_no_training_relu_16)
        .other          triton_poi_fused__native_batch_norm_legit_no_training_relu_16,@"STO_CUDA_ENTRY STV_DEFAULT"
triton_poi_fused__native_batch_norm_legit_no_training_relu_16:
.text.triton_poi_fused__native_batch_norm_legit_no_training_relu_16:
[----:B------:R-:W-:Y:S01]  /*0000*/  LDC R1, c[0x0][0x28] ;  /* 0x00000a00ff017b82 */ /* 0x000fe20000000800 */
[----:B------:R-:W1:Y:S01]  /*0010*/  S2R R0, SR_TID.X ;  /* 0x0000000000007919 */ /* 0x000e620000002100 */
[----:B------:R-:W-:-:S06]  /*0020*/  HFMA2.MMA R32, -RZ, RZ, 0, 0 ;  /* 0x00000000ff207435 */ /* 0x000fcc00000001ff */
[----:B------:R-:W2:Y:S01]  /*0030*/  LDC.64 R18, c[0x0][0x220] ;  /* 0x00008800ff127b82 */ /* 0x000ea20000000a00 */
[----:B------:R-:W-:Y:S01]  /*0040*/  ULDC.64 UR4, c[0x0][0x208] ;  /* 0x0000820000047ab9 */ /* 0x000fe20000000a00 */
[----:B------:R-:W3:Y:S06]  /*0050*/  S2R R33, SR_CTAID.X ;  /* 0x0000000000217919 */ /* 0x000eec0000002500 */
[----:B------:R-:W4:Y:S08]  /*0060*/  LDC.64 R22, c[0x0][0x218] ;  /* 0x00008600ff167b82 */ /* 0x000f300000000a00 */
[----:B------:R-:W5:Y:S01]  /*0070*/  LDC.64 R20, c[0x0][0x210] ;  /* 0x00008400ff147b82 */ /* 0x000f620000000a00 */
[----:B-1----:R-:W-:-:S04]  /*0080*/  SHF.L.U32 R0, R0, 0x2, RZ ;  /* 0x0000000200007819 */ /* 0x002fc800000006ff */
[----:B------:R-:W-:-:S04]  /*0090*/  LOP3.LUT R0, R0, 0x1fc, RZ, 0xc0, !PT ;  /* 0x000001fc00007812 */ /* 0x000fc800078ec0ff */
[----:B---3--:R-:W-:-:S05]  /*00a0*/  LEA R33, R33, R0, 0xa ;  /* 0x0000000021217211 */ /* 0x008fca00078e50ff */
[----:B------:R-:W-:-:S05]  /*00b0*/  IMAD.HI R0, R33, -0x77777777, R32 ;  /* 0x8888888921007827 */ /* 0x000fca00078e0220 */
[----:B------:R-:W-:-:S04]  /*00c0*/  SHF.R.U32.HI R3, RZ, 0x1f, R0 ;  /* 0x0000001fff037819 */ /* 0x000fc80000011600 */
[----:B------:R-:W-:-:S05]  /*00d0*/  LEA.HI.SX32 R3, R0, R3, 0x16 ;  /* 0x0000000300037211 */ /* 0x000fca00078fb2ff */
[----:B------:R-:W-:-:S04]  /*00e0*/  IMAD R3, R3, -0x780, R33 ;  /* 0xfffff88003037824 */ /* 0x000fc800078e0221 */
[----:B--2---:R-:W-:-:S06]  /*00f0*/  IMAD.WIDE R12, R3, 0x4, R18 ;  /* 0x00000004030c7825 */ /* 0x004fcc00078e0212 */
[----:B------:R-:W2:Y:S01]  /*0100*/  LDG.E.EL.128 R12, desc[UR4][R12.64] ;  /* 0x000000040c0c7981 */ /* 0x000ea2000c2e1d00 */
[----:B------:R-:W-:Y:S01]  /*0110*/  IADD3 R17, R33, 0x200, RZ ;  /* 0x0000020021117810 */ /* 0x000fe20007ffe0ff */
[----:B----4-:R-:W-:Y:S01]  /*0120*/  IMAD.WIDE R8, R3, 0x4, R22 ;  /* 0x0000000403087825 */ /* 0x010fe200078e0216 */
[----:B------:R-:W-:-:S03]  /*0130*/  MOV R16, RZ ;  /* 0x000000ff00107202 */ /* 0x000fc60000000f00 */
[----:B-----5:R-:W-:Y:S02]  /*0140*/  IMAD.WIDE R20, R33, 0x4, R20 ;  /* 0x0000000421147825 */ /* 0x020fe400078e0214 */
[----:B------:R-:W3:Y:S02]  /*0150*/  LDG.E.EL.128 R8, desc[UR4][R8.64] ;  /* 0x0000000408087981 */ /* 0x000ee4000c2e1d00 */
[----:B------:R-:W-:Y:S02]  /*0160*/  IMAD.HI R0, R17, -0x77777777, R16 ;  /* 0x8888888911007827 */ /* 0x000fe400078e0210 */
[----:B------:R-:W3:Y:S03]  /*0170*/  LDG.E.128 R4, desc[UR4][R20.64] ;  /* 0x0000000414047981 */ /* 0x000ee6000c1e1d00 */
[----:B------:R-:W-:Y:S01]  /*0180*/  SHF.R.U32.HI R25, RZ, 0x1f, R0 ;  /* 0x0000001fff197819 */ /* 0x000fe20000011600 */
[----:B------:R-:W4:Y:S03]  /*0190*/  LDG.E.128 R28, desc[UR4][R20.64+0x800] ;  /* 0x00080004141c7981 */ /* 0x000f26000c1e1d00 */
[----:B------:R-:W-:-:S05]  /*01a0*/  LEA.HI.SX32 R16, R0, R25, 0x16 ;  /* 0x0000001900107211 */ /* 0x000fca00078fb2ff */
[----:B------:R-:W-:-:S04]  /*01b0*/  IMAD R16, R16, -0x780, R17 ;  /* 0xfffff88010107824 */ /* 0x000fc800078e0211 */
[----:B------:R-:W-:Y:S01]  /*01c0*/  IMAD.WIDE R24, R16, 0x4, R22 ;  /* 0x0000000410187825 */ /* 0x000fe200078e0216 */
[----:B------:R-:W-:Y:S01]  /*01d0*/  HFMA2.MMA R0, -RZ, RZ, 1.625, 0 ;  /* 0x3e800000ff007435 */ /* 0x000fe200000001ff */
[----:B------:R-:W1:Y:S04]  /*01e0*/  LDC.64 R22, c[0x0][0x228] ;  /* 0x00008a00ff167b82 */ /* 0x000e680000000a00 */
[----:B------:R-:W4:Y:S01]  /*01f0*/  LDG.E.EL.128 R24, desc[UR4][R24.64] ;  /* 0x0000000418187981 */ /* 0x000f22000c2e1d00 */
[----:B-1----:R-:W-:-:S04]  /*0200*/  IMAD.WIDE R34, R3, 0x4, R22 ;  /* 0x0000000403227825 */ /* 0x002fc800078e0216 */
[----:B--2---:R-:W-:Y:S01]  /*0210*/  FADD R2, R12, 9.9999997473787516356e-06 ;  /* 0x3727c5ac0c027421 */ /* 0x004fe20000000000 */
[----:B------:R-:W-:-:S05]  /*0220*/  FADD R17, R13, 9.9999997473787516356e-06 ;  /* 0x3727c5ac0d117421 */ /* 0x000fca0000000000 */
[----:B------:R-:W1:Y:S01]  /*0230*/  MUFU.SQRT R2, R2 ;  /* 0x0000000200027308 */ /* 0x000e620000002000 */
[----:B------:R-:W-:Y:S01]  /*0240*/  FADD R14, R14, 9.9999997473787516356e-06 ;  /* 0x3727c5ac0e0e7421 */ /* 0x000fe20000000000 */
[----:B------:R-:W-:-:S06]  /*0250*/  FADD R15, R15, 9.9999997473787516356e-06 ;  /* 0x3727c5ac0f0f7421 */ /* 0x000fcc0000000000 */
[----:B------:R-:W2:Y:S08]  /*0260*/  MUFU.SQRT R17, R17 ;  /* 0x0000001100117308 */ /* 0x000eb00000002000 */
[----:B------:R-:W5:Y:S01]  /*0270*/  MUFU.SQRT R12, R14 ;  /* 0x0000000e000c7308 */ /* 0x000f620000002000 */
[----:B-1----:R-:W-:-:S07]  /*0280*/  FSETP.GT.AND P6, PT, R2, 8.50705917302346158658e+37, PT ;  /* 0x7e8000000200780b */ /* 0x002fce0003fc4000 */
[----:B------:R-:W1:Y:S01]  /*0290*/  MUFU.SQRT R13, R15 ;  /* 0x0000000f000d7308 */ /* 0x000e620000002000 */
[----:B------:R-:W-:Y:S02]  /*02a0*/  FSETP.GEU.AND P4, PT, R2, 1.175494350822287508e-38, PT ;  /* 0x008000000200780b */ /* 0x000fe40003f8e000 */
[C---:B--2---:R-:W-:Y:S02]  /*02b0*/  FSETP.GT.AND P5, PT, R17.reuse, 8.50705917302346158658e+37, PT ;  /* 0x7e8000001100780b */ /* 0x044fe40003fa4000 */
[----:B------:R-:W-:Y:S02]  /*02c0*/  FSETP.GEU.AND P3, PT, R17, 1.175494350822287508e-38, PT ;  /* 0x008000001100780b */ /* 0x000fe40003f6e000 */
[----:B-----5:R-:W-:Y:S01]  /*02d0*/  FSETP.GT.AND P2, PT, R12, 8.50705917302346158658e+37, PT ;  /* 0x7e8000000c00780b */ /* 0x020fe20003f44000 */
[----:B------:R-:W-:Y:S01]  /*02e0*/  @P6 FMUL R2, R2, 0.25 ;  /* 0x3e80000002026820 */ /* 0x000fe20000400000 */
[----:B---3--:R-:W-:Y:S01]  /*02f0*/  FADD R4, R4, -R8 ;  /* 0x8000000804047221 */ /* 0x008fe20000000000 */
[----:B------:R-:W-:-:S02]  /*0300*/  FSETP.GEU.AND P0, PT, R12, 1.175494350822287508e-38, PT ;  /* 0x008000000c00780b */ /* 0x000fc40003f0e000 */
[----:B------:R-:W-:Y:S02]  /*0310*/  FSEL R8, R0, 1, P6 ;  /* 0x3f80000000087808 */ /* 0x000fe40003000000 */
[C---:B-1----:R-:W-:Y:S01]  /*0320*/  FSETP.GT.AND P1, PT, R13.reuse, 8.50705917302346158658e+37, PT ;  /* 0x7e8000000d00780b */ /* 0x042fe20003f24000 */
[----:B------:R-:W-:Y:S01]  /*0330*/  @!P4 FMUL R2, R2, 16777216 ;  /* 0x4b8000000202c820 */ /* 0x000fe20000400000 */
[----:B------:R-:W-:Y:S01]  /*0340*/  FSETP.GEU.AND P6, PT, R13, 1.175494350822287508e-38, PT ;  /* 0x008000000d00780b */ /* 0x000fe20003fce000 */
[----:B------:R-:W-:Y:S01]  /*0350*/  FADD R5, R5, -R9 ;  /* 0x8000000905057221 */ /* 0x000fe20000000000 */
[----:B------:R-:W-:Y:S01]  /*0360*/  @P5 FMUL R17, R17, 0.25 ;  /* 0x3e80000011115820 */ /* 0x000fe20000400000 */
[----:B------:R-:W1:Y:S01]  /*0370*/  MUFU.RCP R9, R2 ;  /* 0x0000000200097308 */ /* 0x000e620000001000 */
[----:B----4-:R-:W-:Y:S01]  /*0380*/  FADD R24, R28, -R24 ;  /* 0x800000181c187221 */ /* 0x010fe20000000000 */
[----:B------:R-:W-:Y:S01]  /*0390*/  FADD R25, R29, -R25 ;  /* 0x800000191d197221 */ /* 0x000fe20000000000 */
[----:B------:R-:W-:Y:S01]  /*03a0*/  @P2 FMUL R12, R12, 0.25 ;  /* 0x3e8000000c0c2820 */ /* 0x000fe20000400000 */
[----:B------:R-:W2:Y:S01]  /*03b0*/  LDC.64 R28, c[0x0][0x230] ;  /* 0x00008c00ff1c7b82 */ /* 0x000ea20000000a00 */
[----:B------:R-:W-:-:S03]  /*03c0*/  @!P3 FMUL R17, R17, 16777216 ;  /* 0x4b8000001111b820 */ /* 0x000fc60000400000 */
[----:B------:R-:W-:Y:S01]  /*03d0*/  @P1 FMUL R13, R13, 0.25 ;  /* 0x3e8000000d0d1820 */ /* 0x000fe20000400000 */
[----:B------:R-:W-:Y:S01]  /*03e0*/  @!P0 FMUL R12, R12, 16777216 ;  /* 0x4b8000000c0c8820 */ /* 0x000fe20000400000 */
[----:B------:R-:W-:Y:S01]  /*03f0*/  FADD R7, R7, -R11 ;  /* 0x8000000b07077221 */ /* 0x000fe20000000000 */
[----:B------:R-:W3:Y:S01]  /*0400*/  MUFU.RCP R17, R17 ;  /* 0x0000001100117308 */ /* 0x000ee20000001000 */
[----:B------:R-:W-:Y:S01]  /*0410*/  @!P6 FMUL R13, R13, 16777216 ;  /* 0x4b8000000d0de820 */ /* 0x000fe20000400000 */
[----:B------:R-:W-:Y:S01]  /*0420*/  @!P4 FMUL R8, R8, 16777216 ;  /* 0x4b8000000808c820 */ /* 0x000fe20000400000 */
[----:B------:R-:W-:-:S05]  /*0430*/  FSEL R20, R0, 1, P5 ;  /* 0x3f80000000147808 */ /* 0x000fca0002800000 */
[----:B------:R-:W4:Y:S01]  /*0440*/  MUFU.RCP R11, R12 ;  /* 0x0000000c000b7308 */ /* 0x000f220000001000 */
[----:B-1----:R-:W-:Y:S01]  /*0450*/  FMUL R9, R9, R8 ;  /* 0x0000000809097220 */ /* 0x002fe20000400000 */
[----:B------:R-:W-:-:S06]  /*0460*/  FSEL R8, R0, 1, P2 ;  /* 0x3f80000000087808 */ /* 0x000fcc0001000000 */
[----:B------:R-:W1:Y:S01]  /*0470*/  MUFU.RCP R2, R13 ;  /* 0x0000000d00027308 */ /* 0x000e620000001000 */
[----:B------:R-:W-:Y:S01]  /*0480*/  FSEL R15, R0, 1, P1 ;  /* 0x3f800000000f7808 */ /* 0x000fe20000800000 */
[----:B------:R-:W-:Y:S01]  /*0490*/  @!P3 FMUL R20, R20, 16777216 ;  /* 0x4b8000001414b820 */ /* 0x000fe20000400000 */
[----:B------:R-:W-:-:S03]  /*04a0*/  @!P0 FMUL R8, R8, 16777216 ;  /* 0x4b80000008088820 */ /* 0x000fc60000400000 */
[----:B------:R-:W-:Y:S01]  /*04b0*/  @!P6 FMUL R15, R15, 16777216 ;  /* 0x4b8000000f0fe820 */ /* 0x000fe20000400000 */
[----:B---3--:R-:W-:Y:S01]  /*04c0*/  FMUL R20, R17, R20 ;  /* 0x0000001411147220 */ /* 0x008fe20000400000 */
[----:B----4-:R-:W-:Y:S01]  /*04d0*/  FMUL R11, R11, R8 ;  /* 0x000000080b0b7220 */ /* 0x010fe20000400000 */
[----:B------:R-:W-:Y:S01]  /*04e0*/  FMUL R17, R9, R4 ;  /* 0x0000000409117220 */ /* 0x000fe20000400000 */
[----:B------:R-:W-:Y:S01]  /*04f0*/  FADD R6, R6, -R10 ;  /* 0x8000000a06067221 */ /* 0x000fe20000000000 */
[----:B--2---:R-:W-:-:S04]  /*0500*/  IMAD.WIDE R8, R3, 0x4, R28 ;  /* 0x0000000403087825 */ /* 0x004fc800078e021c */
[----:B-1----:R-:W-:Y:S01]  /*0510*/  FMUL R2, R2, R15 ;  /* 0x0000000f02027220 */ /* 0x002fe20000400000 */
[----:B------:R-:W-:Y:S01]  /*0520*/  FMUL R20, R20, R5 ;  /* 0x0000000514147220 */ /* 0x000fe20000400000 */
[----:B------:R-:W-:Y:S02]  /*0530*/  FMUL R3, R11, R6 ;  /* 0x000000060b037220 */ /* 0x000fe40000400000 */
[----:B------:R-:W-:Y:S01]  /*0540*/  FMUL R2, R2, R7 ;  /* 0x0000000702027220 */ /* 0x000fe20000400000 */
[----:B------:R-:W2:Y:S04]  /*0550*/  LDG.E.EL.128 R8, desc[UR4][R8.64] ;  /* 0x0000000408087981 */ /* 0x000ea8000c2e1d00 */
[----:B------:R-:W2:Y:S01]  /*0560*/  LDG.E.EL.128 R4, desc[UR4][R34.64] ;  /* 0x0000000422047981 */ /* 0x000ea2000c2e1d00 */
[----:B------:R-:W-:-:S06]  /*0570*/  IMAD.WIDE R12, R16, 0x4, R18 ;  /* 0x00000004100c7825 */ /* 0x000fcc00078e0212 */
[----:B------:R-:W3:Y:S01]  /*0580*/  LDG.E.EL.128 R12, desc[UR4][R12.64] ;  /* 0x000000040c0c7981 */ /* 0x000ee2000c2e1d00 */
[----:B------:R-:W-:-:S04]  /*0590*/  IMAD.WIDE R18, R16, 0x4, R22 ;  /* 0x0000000410127825 */ /* 0x000fc800078e0216 */
[----:B------:R-:W-:-:S04]  /*05a0*/  IMAD.WIDE R22, R16, 0x4, R28 ;  /* 0x0000000410167825 */ /* 0x000fc800078e021c */
[----:B--2---:R-:W-:Y:S01]  /*05b0*/  FFMA R4, R4, R17, R8 ;  /* 0x0000001104047223 */ /* 0x004fe20000000008 */
[----:B------:R-:W-:Y:S01]  /*05c0*/  FFMA R5, R5, R20, R9 ;  /* 0x0000001405057223 */ /* 0x000fe20000000009 */
[----:B------:R-:W2:Y:S04]  /*05d0*/  LDG.E.EL.128 R16, desc[UR4][R18.64] ;  /* 0x0000000412107981 */ /* 0x000ea8000c2e1d00 */
[----:B------:R-:W2:Y:S01]  /*05e0*/  LDG.E.EL.128 R20, desc[UR4][R22.64] ;  /* 0x0000000416147981 */ /* 0x000ea2000c2e1d00 */
[----:B------:R-:W-:Y:S01]  /*05f0*/  FFMA R3, R6, R3, R10 ;  /* 0x0000000306037223 */ /* 0x000fe2000000000a */
[----:B---3--:R-:W-:-:S06]  /*0600*/  FADD R6, R12, 9.9999997473787516356e-06 ;  /* 0x3727c5ac0c067421 */ /* 0x008fcc0000000000 */
[----:B------:R-:W1:Y:S01]  /*0610*/  MUFU.SQRT R6, R6 ;  /* 0x0000000600067308 */ /* 0x000e620000002000 */
[----:B------:R-:W-:Y:S01]  /*0620*/  FADD R14, R14, 9.9999997473787516356e-06 ;  /* 0x3727c5ac0e0e7421 */ /* 0x000fe20000000000 */
[----:B------:R-:W-:Y:S01]  /*0630*/  FADD R13, R13, 9.9999997473787516356e-06 ;  /* 0x3727c5ac0d0d7421 */ /* 0x000fe20000000000 */
[----:B------:R-:W-:-:S05]  /*0640*/  FADD R15, R15, 9.9999997473787516356e-06 ;  /* 0x3727c5ac0f0f7421 */ /* 0x000fca0000000000 */
[----:B------:R-:W3:Y:S08]  /*0650*/  MUFU.SQRT R9, R14 ;  /* 0x0000000e00097308 */ /* 0x000ef00000002000 */
[----:B------:R-:W4:Y:S01]  /*0660*/  MUFU.SQRT R8, R13 ;  /* 0x0000000d00087308 */ /* 0x000f220000002000 */
[C---:B-1----:R-:W-:Y:S02]  /*0670*/  FSETP.GT.AND P6, PT, R6.reuse, 8.50705917302346158658e+37, PT ;  /* 0x7e8000000600780b */ /* 0x042fe40003fc4000 */
[----:B------:R-:W-:-:S05]  /*0680*/  FSETP.GEU.AND P5, PT, R6, 1.175494350822287508e-38, PT ;  /* 0x008000000600780b */ /* 0x000fca0003fae000 */
[----:B------:R-:W1:Y:S01]  /*0690*/  MUFU.SQRT R10, R15 ;  /* 0x0000000f000a7308 */ /* 0x000e620000002000 */
[----:B---3--:R-:W-:Y:S01]  /*06a0*/  FSETP.GT.AND P2, PT, R9, 8.50705917302346158658e+37, PT ;  /* 0x7e8000000900780b */ /* 0x008fe20003f44000 */
[----:B------:R-:W-:Y:S01]  /*06b0*/  FFMA R2, R7, R2, R11 ;  /* 0x0000000207027223 */ /* 0x000fe2000000000b */
[----:B------:R-:W-:-:S03]  /*06c0*/  FSETP.GEU.AND P0, PT, R9, 1.175494350822287508e-38, PT ;  /* 0x008000000900780b */ /* 0x000fc60003f0e000 */
[----:B------:R-:W-:Y:S01]  /*06d0*/  @P6 FMUL R6, R6, 0.25 ;  /* 0x3e80000006066820 */ /* 0x000fe20000400000 */
[C---:B----4-:R-:W-:Y:S02]  /*06e0*/  FSETP.GT.AND P4, PT, R8.reuse, 8.50705917302346158658e+37, PT ;  /* 0x7e8000000800780b */ /* 0x050fe40003f84000 */
[----:B------:R-:W-:Y:S01]  /*06f0*/  FSETP.GEU.AND P3, PT, R8, 1.175494350822287508e-38, PT ;  /* 0x008000000800780b */ /* 0x000fe20003f6e000 */
[----:B------:R-:W-:Y:S01]  /*0700*/  @!P5 FMUL R6, R6, 16777216 ;  /* 0x4b8000000606d820 */ /* 0x000fe20000400000 */
[----:B------:R-:W-:Y:S02]  /*0710*/  FSEL R7, R0, 1, P6 ;  /* 0x3f80000000077808 */ /* 0x000fe40003000000 */
[C---:B-1----:R-:W-:Y:S02]  /*0720*/  FSETP.GT.AND P1, PT, R10.reuse, 8.50705917302346158658e+37, PT ;  /* 0x7e8000000a00780b */ /* 0x042fe40003f24000 */
[----:B------:R-:W-:Y:S01]  /*0730*/  FSETP.GEU.AND P6, PT, R10, 1.175494350822287508e-38, PT ;  /* 0x008000000a00780b */ /* 0x000fe20003fce000 */
[----:B------:R-:W1:Y:S01]  /*0740*/  MUFU.RCP R6, R6 ;  /* 0x0000000600067308 */ /* 0x000e620000001000 */
[----:B------:R-:W-:-:S03]  /*0750*/  @P2 FMUL R9, R9, 0.25 ;  /* 0x3e80000009092820 */ /* 0x000fc60000400000 */
[----:B------:R-:W-:Y:S01]  /*0760*/  @P4 FMUL R8, R8, 0.25 ;  /* 0x3e80000008084820 */ /* 0x000fe20000400000 */
[----:B------:R-:W-:-:S03]  /*0770*/  @!P0 FMUL R9, R9, 16777216 ;  /* 0x4b80000009098820 */ /* 0x000fc60000400000 */
[----:B------:R-:W-:Y:S02]  /*0780*/  @!P3 FMUL R8, R8, 16777216 ;  /* 0x4b8000000808b820 */ /* 0x000fe40000400000 */
[----:B------:R-:W-:Y:S01]  /*0790*/  @P1 FMUL R10, R10, 0.25 ;  /* 0x3e8000000a0a1820 */ /* 0x000fe20000400000 */
[----:B------:R-:W-:-:S03]  /*07a0*/  @!P5 FMUL R7, R7, 16777216 ;  /* 0x4b8000000707d820 */ /* 0x000fc60000400000 */
[----:B------:R-:W-:Y:S01]  /*07b0*/  @!P6 FMUL R10, R10, 16777216 ;  /* 0x4b8000000a0ae820 */ /* 0x000fe20000400000 */
[----:B------:R-:W3:Y:S01]  /*07c0*/  MUFU.RCP R9, R9 ;  /* 0x0000000900097308 */ /* 0x000ee20000001000 */
[----:B-1----:R-:W-:Y:S01]  /*07d0*/  FMUL R11, R6, R7 ;  /* 0x00000007060b7220 */ /* 0x002fe20000400000 */
[C---:B------:R-:W-:Y:S01]  /*07e0*/  FSEL R12, R0.reuse, 1, P2 ;  /* 0x3f800000000c7808 */ /* 0x040fe20001000000 */
[----:B------:R-:W1:Y:S05]  /*07f0*/  LDC.64 R6, c[0x0][0x238] ;  /* 0x00008e00ff067b82 */ /* 0x000e6a0000000a00 */
[----:B------:R-:W4:Y:S01]  /*0800*/  MUFU.RCP R8, R8 ;  /* 0x0000000800087308 */ /* 0x000f220000001000 */
[----:B------:R-:W-:-:S07]  /*0810*/  FSEL R13, R0, 1, P4 ;  /* 0x3f800000000d7808 */ /* 0x000fce0002000000 */
[----:B------:R-:W5:Y:S01]  /*0820*/  MUFU.RCP R10, R10 ;  /* 0x0000000a000a7308 */ /* 0x000f620000001000 */
[----:B------:R-:W-:Y:S01]  /*0830*/  FSEL R15, R0, 1, P1 ;  /* 0x3f800000000f7808 */ /* 0x000fe20000800000 */
[----:B------:R-:W-:Y:S01]  /*0840*/  @!P0 FMUL R12, R12, 16777216 ;  /* 0x4b8000000c0c8820 */ /* 0x000fe20000400000 */
[----:B------:R-:W-:Y:S01]  /*0850*/  @!P3 FMUL R13, R13, 16777216 ;  /* 0x4b8000000d0db820 */ /* 0x000fe20000400000 */
[----:B------:R-:W-:Y:S02]  /*0860*/  FADD R26, R30, -R26 ;  /* 0x8000001a1e1a7221 */ /* 0x000fe40000000000 */
[----:B------:R-:W-:Y:S01]  /*0870*/  @!P6 FMUL R15, R15, 16777216 ;  /* 0x4b8000000f0fe820 */ /* 0x000fe20000400000 */
[----:B---3--:R-:W-:Y:S01]  /*0880*/  FMUL R9, R9, R12 ;  /* 0x0000000c09097220 */ /* 0x008fe20000400000 */
[----:B----4-:R-:W-:Y:S01]  /*0890*/  FMUL R8, R8, R13 ;  /* 0x0000000d08087220 */ /* 0x010fe20000400000 */
[----:B------:R-:W-:Y:S02]  /*08a0*/  FADD R27, R31, -R27 ;  /* 0x8000001b1f1b7221 */ /* 0x000fe40000000000 */
[----:B------:R-:W-:Y:S01]  /*08b0*/  FMUL R9, R9, R26 ;  /* 0x0000001a09097220 */ /* 0x000fe20000400000 */
[----:B------:R-:W-:Y:S01]  /*08c0*/  FMUL R8, R8, R25 ;  /* 0x0000001908087220 */ /* 0x000fe20000400000 */
[----:B-----5:R-:W-:Y:S01]  /*08d0*/  FMUL R0, R10, R15 ;  /* 0x0000000f0a007220 */ /* 0x020fe20000400000 */
[----:B------:R-:W-:-:S03]  /*08e0*/  FMUL R11, R11, R24 ;  /* 0x000000180b0b7220 */ /* 0x000fc60000400000 */
[----:B------:R-:W-:Y:S01]  /*08f0*/  FMUL R0, R0, R27 ;  /* 0x0000001b00007220 */ /* 0x000fe20000400000 */
[C---:B------:R-:W-:Y:S01]  /*0900*/  FSETP.GEU.AND P6, PT, R2.reuse, RZ, PT ;  /* 0x000000ff0200720b */ /* 0x040fe20003fce000 */
[----:B-1----:R-:W-:Y:S01]  /*0910*/  IMAD.WIDE R32, R33, 0x4, R6 ;  /* 0x0000000421207825 */ /* 0x002fe200078e0206 */
[----:B------:R-:W-:Y:S02]  /*0920*/  FSETP.GEU.AND P0, PT, R3, RZ, PT ;  /* 0x000000ff0300720b */ /* 0x000fe40003f0e000 */
[----:B------:R-:W-:Y:S02]  /*0930*/  SEL R7, R2, RZ, P6 ;  /* 0x000000ff02077207 */ /* 0x000fe40003000000 */
[----:B------:R-:W-:Y:S02]  /*0940*/  FSETP.GEU.AND P1, PT, R5, RZ, PT ;  /* 0x000000ff0500720b */ /* 0x000fe40003f2e000 */
[----:B------:R-:W-:Y:S02]  /*0950*/  FSETP.GEU.AND P2, PT, R4, RZ, PT ;  /* 0x000000ff0400720b */ /* 0x000fe40003f4e000 */
[----:B------:R-:W-:-:S02]  /*0960*/  SEL R6, R3, RZ, P0 ;  /* 0x000000ff03067207 */ /* 0x000fc40000000000 */
[----:B------:R-:W-:Y:S02]  /*0970*/  SEL R5, R5, RZ, P1 ;  /* 0x000000ff05057207 */ /* 0x000fe40000800000 */
[----:B------:R-:W-:-:S05]  /*0980*/  SEL R4, R4, RZ, P2 ;  /* 0x000000ff04047207 */ /* 0x000fca0001000000 */
[----:B------:R-:W-:Y:S01]  /*0990*/  STG.E.128 desc[UR4][R32.64], R4 ;  /* 0x0000000420007986 */ /* 0x000fe2000c101d04 */
[----:B--2---:R-:W-:Y:S01]  /*09a0*/  FFMA R9, R18, R9, R22 ;  /* 0x0000000912097223 */ /* 0x004fe20000000016 */
[----:B------:R-:W-:Y:S01]  /*09b0*/  FFMA R8, R17, R8, R21 ;  /* 0x0000000811087223 */ /* 0x000fe20000000015 */
[----:B------:R-:W-:Y:S01]  /*09c0*/  FFMA R11, R16, R11, R20 ;  /* 0x0000000b100b7223 */ /* 0x000fe20000000014 */
[----:B------:R-:W-:Y:S02]  /*09d0*/  FFMA R0, R19, R0, R23 ;  /* 0x0000000013007223 */ /* 0x000fe40000000017 */
[----:B------:R-:W-:Y:S02]  /*09e0*/  FSETP.GEU.AND P3, PT, R9, RZ, PT ;  /* 0x000000ff0900720b */ /* 0x000fe40003f6e000 */
[----:B------:R-:W-:Y:S02]  /*09f0*/  FSETP.GEU.AND P4, PT, R8, RZ, PT ;  /* 0x000000ff0800720b */ /* 0x000fe40003f8e000 */
[----:B------:R-:W-:-:S02]  /*0a00*/  FSETP.GEU.AND P5, PT, R11, RZ, PT ;  /* 0x000000ff0b00720b */ /* 0x000fc40003fae000 */
[----:B------:R-:W-:Y:S02]  /*0a10*/  FSETP.GEU.AND P6, PT, R0, RZ, PT ;  /* 0x000000ff0000720b */ /* 0x000fe40003fce000 */
[----:B------:R-:W-:Y:S02]  /*0a20*/  SEL R10, R9, RZ, P3 ;  /* 0x000000ff090a7207 */ /* 0x000fe40001800000 */
[----:B------:R-:W-:Y:S02]  /*0a30*/  SEL R9, R8, RZ, P4 ;  /* 0x000000ff08097207 */ /* 0x000fe40002000000 */
[----:B------:R-:W-:Y:S02]  /*0a40*/  SEL R8, R11, RZ, P5 ;  /* 0x000000ff0b087207 */ /* 0x000fe40002800000 */
[----:B------:R-:W-:-:S05]  /*0a50*/  SEL R11, R0, RZ, P6 ;  /* 0x000000ff000b7207 */ /* 0x000fca0003000000 */
[----:B------:R-:W-:Y:S01]  /*0a60*/  STG.E.128 desc[UR4][R32.64+0x800], R8 ;  /* 0x0008000820007986 */ /* 0x000fe2000c101d04 */
[----:B------:R-:W-:Y:S05]  /*0a70*/  EXIT ;  /* 0x000000000000794d */ /* 0x000fea0003800000 */
.L_x_0:
[----:B------:R-:W-:-:S00]  /*0a80*/  BRA `(.L_x_0) ;  /* 0xfffffffc00fc7947 */ /* 0x000fc0000383ffff */
[----:B------:R-:W-:-:S00]  /*0a90*/  NOP ;  /* 0x0000000000007918 */ /* 0x000fc00000000000 */
        /* <DEDUP_REMOVED lines=14> */
.L_x_1:


//--------------------- .nv.global.init           --------------------------
	.section	.nv.global.init,"aw",@progbits
.nv.global.init:
	.type		_$_str,@object
	.size		_$_str,(_$_str_$_2 - _$_str)
_$_str:
        /*0000*/ 	.byte	0x5f, 0x5f, 0x43, 0x55, 0x44, 0x41, 0x5f, 0x46, 0x54, 0x5a, 0x00
	.type		_$_str_$_2,@object
	.size		_$_str_$_2,(.L_1 - _$_str_$_2)
_$_str_$_2:
        /*000b*/ 	.byte	0x5f, 0x5f, 0x43, 0x55, 0x44, 0x41, 0x5f, 0x50, 0x52, 0x45, 0x43, 0x5f, 0x53, 0x51, 0x52, 0x54
        /*001b*/ 	.byte	0x00
.L_1:


//--------------------- .nv.constant0.triton_poi_fused__native_batch_norm_legit_no_training_relu_16 --------------------------
	.section	.nv.constant0.triton_poi_fused__native_batch_norm_legit_no_training_relu_16,"a",@progbits
	.sectionflags	@""
	.align	4
.nv.constant0.triton_poi_fused__native_batch_norm_legit_no_training_relu_16:
	.zero		580
